//
// Generated by NVIDIA NVVM Compiler
//
// Compiler Build ID: CL-36424714
// Cuda compilation tools, release 13.0, V13.0.88
// Based on NVVM 20.0.0
//

.version 9.0
.target sm_100
.address_size 64

	// .globl	_Z11sum_atomicsPfS_i

.visible .entry _Z11sum_atomicsPfS_i(
	.param .u64 .ptr .align 1 _Z11sum_atomicsPfS_i_param_0,
	.param .u64 .ptr .align 1 _Z11sum_atomicsPfS_i_param_1,
	.param .u32 _Z11sum_atomicsPfS_i_param_2
)
{
	.reg .pred 	%p<2>;
	.reg .b32 	%r<6>;
	.reg .b32 	%f<3>;
	.reg .b64 	%rd<7>;

	ld.param.u64 	%rd1, [_Z11sum_atomicsPfS_i_param_0];
	ld.param.u64 	%rd2, [_Z11sum_atomicsPfS_i_param_1];
	ld.param.u32 	%r2, [_Z11sum_atomicsPfS_i_param_2];
	mov.u32 	%r3, %tid.x;
	mov.u32 	%r4, %ctaid.x;
	mov.u32 	%r5, %ntid.x;
	mad.lo.s32 	%r1, %r4, %r5, %r3;
	setp.lt.s32 	%p1, %r2, %r1;
	@%p1 bra 	$L__BB0_2;
	cvta.to.global.u64 	%rd3, %rd1;
	cvta.to.global.u64 	%rd4, %rd2;
	mul.wide.s32 	%rd5, %r1, 4;
	add.s64 	%rd6, %rd3, %rd5;
	ld.global.f32 	%f1, [%rd6];
	atom.global.add.f32 	%f2, [%rd4], %f1;
$L__BB0_2:
	ret;

}


// ===== COMPILED SASS (sm_100) =====

	.target	sm_100

	.elftype	@"ET_EXEC"


//--------------------- .note.nv.tkinfo           --------------------------
	.section	.note.nv.tkinfo,"",@"SHT_NOTE"
	.sectionflags	@"SHF_NOTE_NV_TKINFO"
	.tkinfo
        /*0018*/ 	.word	0x00000002
        /*0030*/ 	.string	""
        /*0030*/ 	.string	"ptxas"
        /*0030*/ 	.string	"Cuda compilation tools, release 13.0, V13.0.88"
        /*0030*/ 	.string	"Build cuda_13.0.r13.0/compiler.36424714_0"
        /*0030*/ 	.string	"-arch sm_100 -m 64 "



//--------------------- .note.nv.cuinfo           --------------------------
	.section	.note.nv.cuinfo,"",@"SHT_NOTE"
	.sectionflags	@"SHF_NOTE_NV_CUINFO"
        /*0018*/ 	.short	0x0002
        /*001a*/ 	.short	0x0064
        /*001c*/ 	.short	0x0082
	.zero		2


//--------------------- .nv.info                  --------------------------
	.section	.nv.info,"",@"SHT_CUDA_INFO"
	.align	4


	//----- nvinfo : EIATTR_REGCOUNT
	.align		4
        /*0000*/ 	.byte	0x04, 0x2f
        /*0002*/ 	.short	(.L_1 - .L_0)
	.align		4
.L_0:
        /*0004*/ 	.word	index@(_Z11sum_atomicsPfS_i)
        /*0008*/ 	.word	0x00000008


	//----- nvinfo : EIATTR_FRAME_SIZE
	.align		4
.L_1:
        /*000c*/ 	.byte	0x04, 0x11
        /*000e*/ 	.short	(.L_3 - .L_2)
	.align		4
.L_2:
        /*0010*/ 	.word	index@(_Z11sum_atomicsPfS_i)
        /*0014*/ 	.word	0x00000000


	//----- nvinfo : EIATTR_MIN_STACK_SIZE
	.align		4
.L_3:
        /*0018*/ 	.byte	0x04, 0x12
        /*001a*/ 	.short	(.L_5 - .L_4)
	.align		4
.L_4:
        /*001c*/ 	.word	index@(_Z11sum_atomicsPfS_i)
        /*0020*/ 	.word	0x00000000
.L_5:


//--------------------- .nv.compat                --------------------------
	.section	.nv.compat,"",@"SHT_CUDA_COMPAT_INFO"
	.align	4
        /*0000*/ 	.byte	0x02, 0x09, 0x00, 0x00, 0x02, 0x02, 0x01, 0x00, 0x02, 0x05, 0x05, 0x00, 0x03, 0x07, 0x01, 0x01
        /*0010*/ 	.byte	0x02, 0x03, 0x00, 0x00, 0x02, 0x06, 0x01, 0x00, 0x04, 0x0b, 0x08, 0x00, 0x09, 0x00, 0x00, 0x00
        /*0020*/ 	.byte	0x00, 0x00, 0x00, 0x00


//--------------------- .nv.info._Z11sum_atomicsPfS_i --------------------------
	.section	.nv.info._Z11sum_atomicsPfS_i,"",@"SHT_CUDA_INFO"
	.sectionflags	@""
	.align	4


	//----- nvinfo : EIATTR_CUDA_API_VERSION
	.align		4
        /*0000*/ 	.byte	0x04, 0x37
        /*0002*/ 	.short	(.L_7 - .L_6)
.L_6:
        /*0004*/ 	.word	0x00000082


	//----- nvinfo : EIATTR_KPARAM_INFO
	.align		4
.L_7:
        /*0008*/ 	.byte	0x04, 0x17
        /*000a*/ 	.short	(.L_9 - .L_8)
.L_8:
        /*000c*/ 	.word	0x00000000
        /*0010*/ 	.short	0x0002
        /*0012*/ 	.short	0x0010
        /*0014*/ 	.byte	0x00, 0xf0, 0x11, 0x00


	//----- nvinfo : EIATTR_KPARAM_INFO
	.align		4
.L_9:
        /*0018*/ 	.byte	0x04, 0x17
        /*001a*/ 	.short	(.L_11 - .L_10)
.L_10:
        /*001c*/ 	.word	0x00000000
        /*0020*/ 	.short	0x0001
        /*0022*/ 	.short	0x0008
        /*0024*/ 	.byte	0x00, 0xf5, 0x21, 0x00


	//----- nvinfo : EIATTR_KPARAM_INFO
	.align		4
.L_11:
        /*0028*/ 	.byte	0x04, 0x17
        /*002a*/ 	.short	(.L_13 - .L_12)
.L_12:
        /*002c*/ 	.word	0x00000000
        /*0030*/ 	.short	0x0000
        /*0032*/ 	.short	0x0000
        /*0034*/ 	.byte	0x00, 0xf5, 0x21, 0x00


	//----- nvinfo : EIATTR_SPARSE_MMA_MASK
	.align		4
.L_13:
        /*0038*/ 	.byte	0x03, 0x50
        /*003a*/ 	.short	0x0000


	//----- nvinfo : EIATTR_MAXREG_COUNT
	.align		4
        /*003c*/ 	.byte	0x03, 0x1b
        /*003e*/ 	.short	0x00ff


	//----- nvinfo : EIATTR_MERCURY_ISA_VERSION
	.align		4
        /*0040*/ 	.byte	0x03, 0x5f
        /*0042*/ 	.short	0x0101


	//----- nvinfo : EIATTR_VRC_CTA_INIT_COUNT
	.align		4
        /*0044*/ 	.byte	0x02, 0x4a
	.zero		1
	.zero		1


	//----- nvinfo : EIATTR_EXIT_INSTR_OFFSETS
	.align		4
        /*0048*/ 	.byte	0x04, 0x1c
        /*004a*/ 	.short	(.L_15 - .L_14)


	//   ....[0]....
.L_14:
        /*004c*/ 	.word	0x00000070


	//   ....[1]....
        /*0050*/ 	.word	0x000000e0


	//----- nvinfo : EIATTR_CBANK_PARAM_SIZE
	.align		4
.L_15:
        /*0054*/ 	.byte	0x03, 0x19
        /*0056*/ 	.short	0x0014


	//----- nvinfo : EIATTR_PARAM_CBANK
	.align		4
        /*0058*/ 	.byte	0x04, 0x0a
        /*005a*/ 	.short	(.L_17 - .L_16)
	.align		4
.L_16:
        /*005c*/ 	.word	index@(.nv.constant0._Z11sum_atomicsPfS_i)
        /*0060*/ 	.short	0x0380
        /*0062*/ 	.short	0x0014


	//----- nvinfo : EIATTR_SW_WAR
	.align		4
.L_17:
        /*0064*/ 	.byte	0x04, 0x36
        /*0066*/ 	.short	(.L_19 - .L_18)
.L_18:
        /*0068*/ 	.word	0x00000008
.L_19:


//--------------------- .nv.callgraph             --------------------------
	.section	.nv.callgraph,"",@"SHT_CUDA_CALLGRAPH"
	.align	4
	.sectionentsize	8
	.align		4
        /*0000*/ 	.word	0x00000000
	.align		4
        /*0004*/ 	.word	0xffffffff
	.align		4
        /*0008*/ 	.word	0x00000000
	.align		4
        /*000c*/ 	.word	0xfffffffe
	.align		4
        /*0010*/ 	.word	0x00000000
	.align		4
        /*0014*/ 	.word	0xfffffffd
	.align		4
        /*0018*/ 	.word	0x00000000
	.align		4
        /*001c*/ 	.word	0xfffffffc


//--------------------- .text._Z11sum_atomicsPfS_i --------------------------
	.section	.text._Z11sum_atomicsPfS_i,"ax",@progbits
	.align	128
        .global         _Z11sum_atomicsPfS_i
        .type           _Z11sum_atomicsPfS_i,@function
        .size           _Z11sum_atomicsPfS_i,(.L_x_1 - _Z11sum_atomicsPfS_i)
        .other          _Z11sum_atomicsPfS_i,@"STO_CUDA_ENTRY STV_DEFAULT"
_Z11sum_atomicsPfS_i:
.text._Z11sum_atomicsPfS_i:
[----:B------:R-:W-:Y:S01]  /*0000*/  LDC R1, c[0x0][0x37c] ;  /* 0x0000df00ff017b82 */ /* 0x000fe20000000800 */
[----:B------:R-:W0:Y:S07]  /*0010*/  S2R R5, SR_TID.X ;  /* 0x0000000000057919 */ /* 0x000e2e0000002100 */
[----:B------:R-:W0:Y:S01]  /*0020*/  S2UR UR4, SR_CTAID.X ;  /* 0x00000000000479c3 */ /* 0x000e220000002500 */
[----:B------:R-:W1:Y:S07]  /*0030*/  LDCU UR5, c[0x0][0x390] ;  /* 0x00007200ff0577ac */ /* 0x000e6e0008000800 */
[----:B------:R-:W0:Y:S02]  /*0040*/  LDC R0, c[0x0][0x360] ;  /* 0x0000d800ff007b82 */ /* 0x000e240000000800 */
[----:B0-----:R-:W-:-:S05]  /*0050*/  IMAD R5, R0, UR4, R5 ;  /* 0x0000000400057c24 */ /* 0x001fca000f8e0205 */
[----:B-1----:R-:W-:-:S13]  /*0060*/  ISETP.GT.AND P0, PT, R5, UR5, PT ;  /* 0x0000000505007c0c */ /* 0x002fda000bf04270 */
[----:B------:R-:W-:Y:S05]  /*0070*/  @P0 EXIT ;  /* 0x000000000000094d */ /* 0x000fea0003800000 */
[----:B------:R-:W0:Y:S01]  /*0080*/  LDC.64 R2, c[0x0][0x380] ;  /* 0x0000e000ff027b82 */ /* 0x000e220000000a00 */
[----:B------:R-:W1:Y:S01]  /*0090*/  LDCU.64 UR4, c[0x0][0x358] ;  /* 0x00006b00ff0477ac */ /* 0x000e620008000a00 */
[----:B0-----:R-:W-:-:S06]  /*00a0*/  IMAD.WIDE R2, R5, 0x4, R2 ;  /* 0x0000000405027825 */ /* 0x001fcc00078e0202 */
[----:B-1----:R-:W2:Y:S01]  /*00b0*/  LDG.E R3, desc[UR4][R2.64] ;  /* 0x0000000402037981 */ /* 0x002ea2000c1e1900 */
[----:B------:R-:W2:Y:S03]  /*00c0*/  LDC.64 R4, c[0x0][0x388] ;  /* 0x0000e200ff047b82 */ /* 0x000ea60000000a00 */
[----:B--2---:R-:W-:Y:S01]  /*00d0*/  REDG.E.ADD.F32.FTZ.RN.STRONG.GPU desc[UR4][R4.64], R3 ;  /* 0x00000003040079a6 */ /* 0x004fe2000c12f304 */
[----:B------:R-:W-:Y:S05]  /*00e0*/  EXIT ;  /* 0x000000000000794d */ /* 0x000fea0003800000 */
.L_x_0:
[----:B------:R-:W-:-:S00]  /*00f0*/  BRA `(.L_x_0) ;  /* 0xfffffffc00fc7947 */ /* 0x000fc0000383ffff */
[----:B------:R-:W-:-:S00]  /*0100*/  NOP ;  /* 0x0000000000007918 */ /* 0x000fc00000000000 */
[----:B------:R-:W-:-:S00]  /*0110*/  NOP ;  /* 0x0000000000007918 */ /* 0x000fc00000000000 */
[----:B------:R-:W-:-:S00]  /*0120*/  NOP ;  /* 0x0000000000007918 */ /* 0x000fc00000000000 */
[----:B------:R-:W-:-:S00]  /*0130*/  NOP ;  /* 0x0000000000007918 */ /* 0x000fc00000000000 */
[----:B------:R-:W-:-:S00]  /*0140*/  NOP ;  /* 0x0000000000007918 */ /* 0x000fc00000000000 */
[----:B------:R-:W-:-:S00]  /*0150*/  NOP ;  /* 0x0000000000007918 */ /* 0x000fc00000000000 */
[----:B------:R-:W-:-:S00]  /*0160*/  NOP ;  /* 0x0000000000007918 */ /* 0x000fc00000000000 */
[----:B------:R-:W-:-:S00]  /*0170*/  NOP ;  /* 0x0000000000007918 */ /* 0x000fc00000000000 */
.L_x_1:


//--------------------- .nv.shared.reserved.0     --------------------------
	.section	.nv.shared.reserved.0,"aw",@nobits
	.weak		__nv_reservedSMEM_offset_0_alias
	.size		__nv_reservedSMEM_offset_0_alias, 0, 64
	.other		__nv_reservedSMEM_offset_0_alias,@"STO_CUDA_RESERVED_SHARED STV_DEFAULT"
__nv_reservedSMEM_offset_0_alias:
	.zero		0
	.zero		64


//--------------------- .nv.constant0._Z11sum_atomicsPfS_i --------------------------
	.section	.nv.constant0._Z11sum_atomicsPfS_i,"a",@progbits
	.sectionflags	@""
	.align	4
.nv.constant0._Z11sum_atomicsPfS_i:
	.zero		916


//--------------------- SYMBOLS --------------------------

	.type		.nv.reservedSmem.offset0,@object
	.size		.nv.reservedSmem.offset0,0x4
